//
// Generated by NVIDIA NVVM Compiler
//
// Compiler Build ID: CL-36424714
// Cuda compilation tools, release 13.0, V13.0.88
// Based on NVVM 20.0.0
//

.version 9.0
.target sm_100
.address_size 64

	// .globl	_Z7sigmoidPfS_i

.visible .entry _Z7sigmoidPfS_i(
	.param .u64 .ptr .align 1 _Z7sigmoidPfS_i_param_0,
	.param .u64 .ptr .align 1 _Z7sigmoidPfS_i_param_1,
	.param .u32 _Z7sigmoidPfS_i_param_2
)
{
	.reg .pred 	%p<2>;
	.reg .b32 	%r<8>;
	.reg .b32 	%f<15>;
	.reg .b64 	%rd<8>;

	ld.param.u64 	%rd1, [_Z7sigmoidPfS_i_param_0];
	ld.param.u64 	%rd2, [_Z7sigmoidPfS_i_param_1];
	ld.param.u32 	%r2, [_Z7sigmoidPfS_i_param_2];
	mov.u32 	%r3, %ntid.x;
	mov.u32 	%r4, %ctaid.x;
	mov.u32 	%r5, %tid.x;
	mad.lo.s32 	%r1, %r3, %r4, %r5;
	setp.ge.s32 	%p1, %r1, %r2;
	@%p1 bra 	$L__BB0_2;
	cvta.to.global.u64 	%rd3, %rd1;
	cvta.to.global.u64 	%rd4, %rd2;
	mul.wide.s32 	%rd5, %r1, 4;
	add.s64 	%rd6, %rd3, %rd5;
	ld.global.f32 	%f1, [%rd6];
	fma.rn.f32 	%f2, %f1, 0fBBBB989D, 0f3F000000;
	cvt.sat.f32.f32 	%f3, %f2;
	mov.f32 	%f4, 0f4B400001;
	mov.f32 	%f5, 0f437C0000;
	fma.rm.f32 	%f6, %f3, %f5, %f4;
	add.f32 	%f7, %f6, 0fCB40007F;
	neg.f32 	%f8, %f7;
	fma.rn.f32 	%f9, %f1, 0fBFB8AA3B, %f8;
	fma.rn.f32 	%f10, %f1, 0fB2A57060, %f9;
	mov.b32 	%r6, %f6;
	shl.b32 	%r7, %r6, 23;
	mov.b32 	%f11, %r7;
	ex2.approx.ftz.f32 	%f12, %f10;
	fma.rn.f32 	%f13, %f12, %f11, 0f3F800000;
	rcp.rn.f32 	%f14, %f13;
	add.s64 	%rd7, %rd4, %rd5;
	st.global.f32 	[%rd7], %f14;
$L__BB0_2:
	ret;

}
	// .globl	_Z14sigmoid_float4PfS_i
.visible .entry _Z14sigmoid_float4PfS_i(
	.param .u64 .ptr .align 1 _Z14sigmoid_float4PfS_i_param_0,
	.param .u64 .ptr .align 1 _Z14sigmoid_float4PfS_i_param_1,
	.param .u32 _Z14sigmoid_float4PfS_i_param_2
)
{
	.reg .pred 	%p<2>;
	.reg .b32 	%r<15>;
	.reg .b32 	%f<51>;
	.reg .b64 	%rd<8>;

	ld.param.u64 	%rd1, [_Z14sigmoid_float4PfS_i_param_0];
	ld.param.u64 	%rd2, [_Z14sigmoid_float4PfS_i_param_1];
	ld.param.u32 	%r2, [_Z14sigmoid_float4PfS_i_param_2];
	mov.u32 	%r3, %ntid.x;
	mov.u32 	%r4, %ctaid.x;
	mov.u32 	%r5, %tid.x;
	mad.lo.s32 	%r6, %r3, %r4, %r5;
	shl.b32 	%r1, %r6, 2;
	setp.ge.s32 	%p1, %r1, %r2;
	@%p1 bra 	$L__BB1_2;
	cvta.to.global.u64 	%rd3, %rd1;
	cvta.to.global.u64 	%rd4, %rd2;
	mul.wide.s32 	%rd5, %r1, 4;
	add.s64 	%rd6, %rd3, %rd5;
	ld.global.v4.f32 	{%f1, %f2, %f3, %f4}, [%rd6];
	fma.rn.f32 	%f5, %f1, 0fBBBB989D, 0f3F000000;
	cvt.sat.f32.f32 	%f6, %f5;
	mov.f32 	%f7, 0f4B400001;
	mov.f32 	%f8, 0f437C0000;
	fma.rm.f32 	%f9, %f6, %f8, %f7;
	add.f32 	%f10, %f9, 0fCB40007F;
	neg.f32 	%f11, %f10;
	fma.rn.f32 	%f12, %f1, 0fBFB8AA3B, %f11;
	fma.rn.f32 	%f13, %f1, 0fB2A57060, %f12;
	mov.b32 	%r7, %f9;
	shl.b32 	%r8, %r7, 23;
	mov.b32 	%f14, %r8;
	ex2.approx.ftz.f32 	%f15, %f13;
	fma.rn.f32 	%f16, %f15, %f14, 0f3F800000;
	rcp.rn.f32 	%f17, %f16;
	fma.rn.f32 	%f18, %f2, 0fBBBB989D, 0f3F000000;
	cvt.sat.f32.f32 	%f19, %f18;
	fma.rm.f32 	%f20, %f19, %f8, %f7;
	add.f32 	%f21, %f20, 0fCB40007F;
	neg.f32 	%f22, %f21;
	fma.rn.f32 	%f23, %f2, 0fBFB8AA3B, %f22;
	fma.rn.f32 	%f24, %f2, 0fB2A57060, %f23;
	mov.b32 	%r9, %f20;
	shl.b32 	%r10, %r9, 23;
	mov.b32 	%f25, %r10;
	ex2.approx.ftz.f32 	%f26, %f24;
	fma.rn.f32 	%f27, %f26, %f25, 0f3F800000;
	rcp.rn.f32 	%f28, %f27;
	fma.rn.f32 	%f29, %f3, 0fBBBB989D, 0f3F000000;
	cvt.sat.f32.f32 	%f30, %f29;
	fma.rm.f32 	%f31, %f30, %f8, %f7;
	add.f32 	%f32, %f31, 0fCB40007F;
	neg.f32 	%f33, %f32;
	fma.rn.f32 	%f34, %f3, 0fBFB8AA3B, %f33;
	fma.rn.f32 	%f35, %f3, 0fB2A57060, %f34;
	mov.b32 	%r11, %f31;
	shl.b32 	%r12, %r11, 23;
	mov.b32 	%f36, %r12;
	ex2.approx.ftz.f32 	%f37, %f35;
	fma.rn.f32 	%f38, %f37, %f36, 0f3F800000;
	rcp.rn.f32 	%f39, %f38;
	fma.rn.f32 	%f40, %f4, 0fBBBB989D, 0f3F000000;
	cvt.sat.f32.f32 	%f41, %f40;
	fma.rm.f32 	%f42, %f41, %f8, %f7;
	add.f32 	%f43, %f42, 0fCB40007F;
	neg.f32 	%f44, %f43;
	fma.rn.f32 	%f45, %f4, 0fBFB8AA3B, %f44;
	fma.rn.f32 	%f46, %f4, 0fB2A57060, %f45;
	mov.b32 	%r13, %f42;
	shl.b32 	%r14, %r13, 23;
	mov.b32 	%f47, %r14;
	ex2.approx.ftz.f32 	%f48, %f46;
	fma.rn.f32 	%f49, %f48, %f47, 0f3F800000;
	rcp.rn.f32 	%f50, %f49;
	add.s64 	%rd7, %rd4, %rd5;
	st.global.v4.f32 	[%rd7], {%f17, %f28, %f39, %f50};
$L__BB1_2:
	ret;

}


// ===== COMPILED SASS (sm_100) =====

	.target	sm_100

	.elftype	@"ET_EXEC"


//--------------------- .note.nv.tkinfo           --------------------------
	.section	.note.nv.tkinfo,"",@"SHT_NOTE"
	.sectionflags	@"SHF_NOTE_NV_TKINFO"
	.tkinfo
        /*0018*/ 	.word	0x00000002
        /*0030*/ 	.string	""
        /*0030*/ 	.string	"ptxas"
        /*0030*/ 	.string	"Cuda compilation tools, release 13.0, V13.0.88"
        /*0030*/ 	.string	"Build cuda_13.0.r13.0/compiler.36424714_0"
        /*0030*/ 	.string	"-arch sm_100 -m 64 "



//--------------------- .note.nv.cuinfo           --------------------------
	.section	.note.nv.cuinfo,"",@"SHT_NOTE"
	.sectionflags	@"SHF_NOTE_NV_CUINFO"
        /*0018*/ 	.short	0x0002
        /*001a*/ 	.short	0x0064
        /*001c*/ 	.short	0x0082
	.zero		2


//--------------------- .nv.info                  --------------------------
	.section	.nv.info,"",@"SHT_CUDA_INFO"
	.align	4


	//----- nvinfo : EIATTR_REGCOUNT
	.align		4
        /*0000*/ 	.byte	0x04, 0x2f
        /*0002*/ 	.short	(.L_1 - .L_0)
	.align		4
.L_0:
        /*0004*/ 	.word	index@(_Z7sigmoidPfS_i)
        /*0008*/ 	.word	0x0000000e


	//----- nvinfo : EIATTR_FRAME_SIZE
	.align		4
.L_1:
        /*000c*/ 	.byte	0x04, 0x11
        /*000e*/ 	.short	(.L_3 - .L_2)
	.align		4
.L_2:
        /*0010*/ 	.word	index@($__internal_1_$__cuda_sm20_rcp_rn_f32_slowpath)
        /*0014*/ 	.word	0x00000000


	//----- nvinfo : EIATTR_FRAME_SIZE
	.align		4
.L_3:
        /*0018*/ 	.byte	0x04, 0x11
        /*001a*/ 	.short	(.L_5 - .L_4)
	.align		4
.L_4:
        /*001c*/ 	.word	index@(_Z7sigmoidPfS_i)
        /*0020*/ 	.word	0x00000000


	//----- nvinfo : EIATTR_REGCOUNT
	.align		4
.L_5:
        /*0024*/ 	.byte	0x04, 0x2f
        /*0026*/ 	.short	(.L_7 - .L_6)
	.align		4
.L_6:
        /*0028*/ 	.word	index@(_Z14sigmoid_float4PfS_i)
        /*002c*/ 	.word	0x00000012


	//----- nvinfo : EIATTR_FRAME_SIZE
	.align		4
.L_7:
        /*0030*/ 	.byte	0x04, 0x11
        /*0032*/ 	.short	(.L_9 - .L_8)
	.align		4
.L_8:
        /*0034*/ 	.word	index@($__internal_0_$__cuda_sm20_rcp_rn_f32_slowpath)
        /*0038*/ 	.word	0x00000000


	//----- nvinfo : EIATTR_FRAME_SIZE
	.align		4
.L_9:
        /*003c*/ 	.byte	0x04, 0x11
        /*003e*/ 	.short	(.L_11 - .L_10)
	.align		4
.L_10:
        /*0040*/ 	.word	index@(_Z14sigmoid_float4PfS_i)
        /*0044*/ 	.word	0x00000000


	//----- nvinfo : EIATTR_MIN_STACK_SIZE
	.align		4
.L_11:
        /*0048*/ 	.byte	0x04, 0x12
        /*004a*/ 	.short	(.L_13 - .L_12)
	.align		4
.L_12:
        /*004c*/ 	.word	index@(_Z14sigmoid_float4PfS_i)
        /*0050*/ 	.word	0x00000000


	//----- nvinfo : EIATTR_MIN_STACK_SIZE
	.align		4
.L_13:
        /*0054*/ 	.byte	0x04, 0x12
        /*0056*/ 	.short	(.L_15 - .L_14)
	.align		4
.L_14:
        /*0058*/ 	.word	index@(_Z7sigmoidPfS_i)
        /*005c*/ 	.word	0x00000000
.L_15:


//--------------------- .nv.compat                --------------------------
	.section	.nv.compat,"",@"SHT_CUDA_COMPAT_INFO"
	.align	4
        /*0000*/ 	.byte	0x02, 0x09, 0x00, 0x00, 0x02, 0x02, 0x01, 0x00, 0x02, 0x05, 0x05, 0x00, 0x03, 0x07, 0x01, 0x01
        /*0010*/ 	.byte	0x02, 0x03, 0x00, 0x00, 0x02, 0x06, 0x01, 0x00, 0x04, 0x0b, 0x08, 0x00, 0x09, 0x00, 0x00, 0x00
        /*0020*/ 	.byte	0x00, 0x00, 0x00, 0x00


//--------------------- .nv.info._Z14sigmoid_float4PfS_i --------------------------
	.section	.nv.info._Z14sigmoid_float4PfS_i,"",@"SHT_CUDA_INFO"
	.sectionflags	@""
	.align	4


	//----- nvinfo : EIATTR_CUDA_API_VERSION
	.align		4
        /*0000*/ 	.byte	0x04, 0x37
        /*0002*/ 	.short	(.L_17 - .L_16)
.L_16:
        /*0004*/ 	.word	0x00000082


	//----- nvinfo : EIATTR_KPARAM_INFO
	.align		4
.L_17:
        /*0008*/ 	.byte	0x04, 0x17
        /*000a*/ 	.short	(.L_19 - .L_18)
.L_18:
        /*000c*/ 	.word	0x00000000
        /*0010*/ 	.short	0x0002
        /*0012*/ 	.short	0x0010
        /*0014*/ 	.byte	0x00, 0xf0, 0x11, 0x00


	//----- nvinfo : EIATTR_KPARAM_INFO
	.align		4
.L_19:
        /*0018*/ 	.byte	0x04, 0x17
        /*001a*/ 	.short	(.L_21 - .L_20)
.L_20:
        /*001c*/ 	.word	0x00000000
        /*0020*/ 	.short	0x0001
        /*0022*/ 	.short	0x0008
        /*0024*/ 	.byte	0x00, 0xf5, 0x21, 0x00


	//----- nvinfo : EIATTR_KPARAM_INFO
	.align		4
.L_21:
        /*0028*/ 	.byte	0x04, 0x17
        /*002a*/ 	.short	(.L_23 - .L_22)
.L_22:
        /*002c*/ 	.word	0x00000000
        /*0030*/ 	.short	0x0000
        /*0032*/ 	.short	0x0000
        /*0034*/ 	.byte	0x00, 0xf5, 0x21, 0x00


	//----- nvinfo : EIATTR_SPARSE_MMA_MASK
	.align		4
.L_23:
        /*0038*/ 	.byte	0x03, 0x50
        /*003a*/ 	.short	0x0000


	//----- nvinfo : EIATTR_MAXREG_COUNT
	.align		4
        /*003c*/ 	.byte	0x03, 0x1b
        /*003e*/ 	.short	0x00ff


	//----- nvinfo : EIATTR_MERCURY_ISA_VERSION
	.align		4
        /*0040*/ 	.byte	0x03, 0x5f
        /*0042*/ 	.short	0x0101


	//----- nvinfo : EIATTR_VRC_CTA_INIT_COUNT
	.align		4
        /*0044*/ 	.byte	0x02, 0x4a
	.zero		1
	.zero		1


	//----- nvinfo : EIATTR_EXIT_INSTR_OFFSETS
	.align		4
        /*0048*/ 	.byte	0x04, 0x1c
        /*004a*/ 	.short	(.L_25 - .L_24)


	//   ....[0]....
.L_24:
        /*004c*/ 	.word	0x00000080


	//   ....[1]....
        /*0050*/ 	.word	0x00000700


	//----- nvinfo : EIATTR_CRS_STACK_SIZE
	.align		4
.L_25:
        /*0054*/ 	.byte	0x04, 0x1e
        /*0056*/ 	.short	(.L_27 - .L_26)
.L_26:
        /*0058*/ 	.word	0x00000000


	//----- nvinfo : EIATTR_CBANK_PARAM_SIZE
	.align		4
.L_27:
        /*005c*/ 	.byte	0x03, 0x19
        /*005e*/ 	.short	0x0014


	//----- nvinfo : EIATTR_PARAM_CBANK
	.align		4
        /*0060*/ 	.byte	0x04, 0x0a
        /*0062*/ 	.short	(.L_29 - .L_28)
	.align		4
.L_28:
        /*0064*/ 	.word	index@(.nv.constant0._Z14sigmoid_float4PfS_i)
        /*0068*/ 	.short	0x0380
        /*006a*/ 	.short	0x0014


	//----- nvinfo : EIATTR_SW_WAR
	.align		4
.L_29:
        /*006c*/ 	.byte	0x04, 0x36
        /*006e*/ 	.short	(.L_31 - .L_30)
.L_30:
        /*0070*/ 	.word	0x00000008
.L_31:


//--------------------- .nv.info._Z7sigmoidPfS_i  --------------------------
	.section	.nv.info._Z7sigmoidPfS_i,"",@"SHT_CUDA_INFO"
	.sectionflags	@""
	.align	4


	//----- nvinfo : EIATTR_CUDA_API_VERSION
	.align		4
        /*0000*/ 	.byte	0x04, 0x37
        /*0002*/ 	.short	(.L_33 - .L_32)
.L_32:
        /*0004*/ 	.word	0x00000082


	//----- nvinfo : EIATTR_KPARAM_INFO
	.align		4
.L_33:
        /*0008*/ 	.byte	0x04, 0x17
        /*000a*/ 	.short	(.L_35 - .L_34)
.L_34:
        /*000c*/ 	.word	0x00000000
        /*0010*/ 	.short	0x0002
        /*0012*/ 	.short	0x0010
        /*0014*/ 	.byte	0x00, 0xf0, 0x11, 0x00


	//----- nvinfo : EIATTR_KPARAM_INFO
	.align		4
.L_35:
        /*0018*/ 	.byte	0x04, 0x17
        /*001a*/ 	.short	(.L_37 - .L_36)
.L_36:
        /*001c*/ 	.word	0x00000000
        /*0020*/ 	.short	0x0001
        /*0022*/ 	.short	0x0008
        /*0024*/ 	.byte	0x00, 0xf5, 0x21, 0x00


	//----- nvinfo : EIATTR_KPARAM_INFO
	.align		4
.L_37:
        /*0028*/ 	.byte	0x04, 0x17
        /*002a*/ 	.short	(.L_39 - .L_38)
.L_38:
        /*002c*/ 	.word	0x00000000
        /*0030*/ 	.short	0x0000
        /*0032*/ 	.short	0x0000
        /*0034*/ 	.byte	0x00, 0xf5, 0x21, 0x00


	//----- nvinfo : EIATTR_SPARSE_MMA_MASK
	.align		4
.L_39:
        /*0038*/ 	.byte	0x03, 0x50
        /*003a*/ 	.short	0x0000


	//----- nvinfo : EIATTR_MAXREG_COUNT
	.align		4
        /*003c*/ 	.byte	0x03, 0x1b
        /*003e*/ 	.short	0x00ff


	//----- nvinfo : EIATTR_MERCURY_ISA_VERSION
	.align		4
        /*0040*/ 	.byte	0x03, 0x5f
        /*0042*/ 	.short	0x0101


	//----- nvinfo : EIATTR_VRC_CTA_INIT_COUNT
	.align		4
        /*0044*/ 	.byte	0x02, 0x4a
	.zero		1
	.zero		1


	//----- nvinfo : EIATTR_EXIT_INSTR_OFFSETS
	.align		4
        /*0048*/ 	.byte	0x04, 0x1c
        /*004a*/ 	.short	(.L_41 - .L_40)


	//   ....[0]....
.L_40:
        /*004c*/ 	.word	0x00000070


	//   ....[1]....
        /*0050*/ 	.word	0x00000260


	//----- nvinfo : EIATTR_CRS_STACK_SIZE
	.align		4
.L_41:
        /*0054*/ 	.byte	0x04, 0x1e
        /*0056*/ 	.short	(.L_43 - .L_42)
.L_42:
        /*0058*/ 	.word	0x00000000


	//----- nvinfo : EIATTR_CBANK_PARAM_SIZE
	.align		4
.L_43:
        /*005c*/ 	.byte	0x03, 0x19
        /*005e*/ 	.short	0x0014


	//----- nvinfo : EIATTR_PARAM_CBANK
	.align		4
        /*0060*/ 	.byte	0x04, 0x0a
        /*0062*/ 	.short	(.L_45 - .L_44)
	.align		4
.L_44:
        /*0064*/ 	.word	index@(.nv.constant0._Z7sigmoidPfS_i)
        /*0068*/ 	.short	0x0380
        /*006a*/ 	.short	0x0014


	//----- nvinfo : EIATTR_SW_WAR
	.align		4
.L_45:
        /*006c*/ 	.byte	0x04, 0x36
        /*006e*/ 	.short	(.L_47 - .L_46)
.L_46:
        /*0070*/ 	.word	0x00000008
.L_47:


//--------------------- .nv.callgraph             --------------------------
	.section	.nv.callgraph,"",@"SHT_CUDA_CALLGRAPH"
	.align	4
	.sectionentsize	8
	.align		4
        /*0000*/ 	.word	0x00000000
	.align		4
        /*0004*/ 	.word	0xffffffff
	.align		4
        /*0008*/ 	.word	0x00000000
	.align		4
        /*000c*/ 	.word	0xfffffffe
	.align		4
        /*0010*/ 	.word	0x00000000
	.align		4
        /*0014*/ 	.word	0xfffffffd
	.align		4
        /*0018*/ 	.word	0x00000000
	.align		4
        /*001c*/ 	.word	0xfffffffc


//--------------------- .text._Z14sigmoid_float4PfS_i --------------------------
	.section	.text._Z14sigmoid_float4PfS_i,"ax",@progbits
	.align	128
        .global         _Z14sigmoid_float4PfS_i
        .type           _Z14sigmoid_float4PfS_i,@function
        .size           _Z14sigmoid_float4PfS_i,(.L_x_25 - _Z14sigmoid_float4PfS_i)
        .other          _Z14sigmoid_float4PfS_i,@"STO_CUDA_ENTRY STV_DEFAULT"
_Z14sigmoid_float4PfS_i:
.text._Z14sigmoid_float4PfS_i:
[----:B------:R-:W-:Y:S01]  /*0000*/  LDC R1, c[0x0][0x37c] ;  /* 0x0000df00ff017b82 */ /* 0x000fe20000000800 */
[----:B------:R-:W0:Y:S01]  /*0010*/  S2R R3, SR_CTAID.X ;  /* 0x0000000000037919 */ /* 0x000e220000002500 */
[----:B------:R-:W0:Y:S01]  /*0020*/  LDCU UR4, c[0x0][0x360] ;  /* 0x00006c00ff0477ac */ /* 0x000e220008000800 */
[----:B------:R-:W0:Y:S01]  /*0030*/  S2R R0, SR_TID.X ;  /* 0x0000000000007919 */ /* 0x000e220000002100 */
[----:B------:R-:W1:Y:S01]  /*0040*/  LDCU UR5, c[0x0][0x390] ;  /* 0x00007200ff0577ac */ /* 0x000e620008000800 */
[----:B0-----:R-:W-:-:S05]  /*0050*/  IMAD R3, R3, UR4, R0 ;  /* 0x0000000403037c24 */ /* 0x001fca000f8e0200 */
[----:B------:R-:W-:-:S04]  /*0060*/  SHF.L.U32 R3, R3, 0x2, RZ ;  /* 0x0000000203037819 */ /* 0x000fc800000006ff */
[----:B-1----:R-:W-:-:S13]  /*0070*/  ISETP.GE.AND P0, PT, R3, UR5, PT ;  /* 0x0000000503007c0c */ /* 0x002fda000bf06270 */
[----:B------:R-:W-:Y:S05]  /*0080*/  @P0 EXIT ;  /* 0x000000000000094d */ /* 0x000fea0003800000 */
[----:B------:R-:W0:Y:S01]  /*0090*/  LDC.64 R4, c[0x0][0x380] ;  /* 0x0000e000ff047b82 */ /* 0x000e220000000a00 */
[----:B------:R-:W1:Y:S01]  /*00a0*/  LDCU.64 UR4, c[0x0][0x358] ;  /* 0x00006b00ff0477ac */ /* 0x000e620008000a00 */
[----:B0-----:R-:W-:-:S06]  /*00b0*/  IMAD.WIDE R4, R3, 0x4, R4 ;  /* 0x0000000403047825 */ /* 0x001fcc00078e0204 */
[----:B-1----:R-:W2:Y:S01]  /*00c0*/  LDG.E.128 R4, desc[UR4][R4.64] ;  /* 0x0000000404047981 */ /* 0x002ea2000c1e1d00 */
[----:B------:R-:W-:Y:S02]  /*00d0*/  HFMA2 R9, -RZ, RZ, 0.96630859375, -0.0022525787353515625 ;  /* 0x3bbb989dff097431 */ /* 0x000fe400000001ff */
[----:B------:R-:W-:Y:S01]  /*00e0*/  IMAD.MOV.U32 R11, RZ, RZ, 0x437c0000 ;  /* 0x437c0000ff0b7424 */ /* 0x000fe200078e00ff */
[----:B------:R-:W-:Y:S02]  /*00f0*/  BSSY.RECONVERGENT B0, `(.L_x_0) ;  /* 0x0000015000007945 */ /* 0x000fe40003800200 */
[----:B--2---:R-:W-:-:S04]  /*0100*/  FFMA.SAT R0, R4, -R9, 0.5 ;  /* 0x3f00000004007423 */ /* 0x004fc80000002809 */
[----:B------:R-:W-:-:S04]  /*0110*/  FFMA.RM R0, R0, R11, 12582913 ;  /* 0x4b40000100007423 */ /* 0x000fc8000000400b */
[C---:B------:R-:W-:Y:S01]  /*0120*/  FADD R9, R0.reuse, -12583039 ;  /* 0xcb40007f00097421 */ /* 0x040fe20000000000 */
[----:B------:R-:W-:-:S03]  /*0130*/  SHF.L.U32 R0, R0, 0x17, RZ ;  /* 0x0000001700007819 */ /* 0x000fc600000006ff */
[----:B------:R-:W-:-:S04]  /*0140*/  FFMA R9, R4, -1.4426950216293334961, -R9 ;  /* 0xbfb8aa3b04097823 */ /* 0x000fc80000000809 */
[----:B------:R-:W-:-:S06]  /*0150*/  FFMA R9, R4, -1.925963033500011079e-08, R9 ;  /* 0xb2a5706004097823 */ /* 0x000fcc0000000009 */
[----:B------:R-:W0:Y:S02]  /*0160*/  MUFU.EX2 R9, R9 ;  /* 0x0000000900097308 */ /* 0x000e240000000800 */
[----:B0-----:R-:W-:-:S05]  /*0170*/  FFMA R0, R0, R9, 1 ;  /* 0x3f80000000007423 */ /* 0x001fca0000000009 */
[----:B------:R-:W-:-:S04]  /*0180*/  IADD3 R2, PT, PT, R0, 0x1800000, RZ ;  /* 0x0180000000027810 */ /* 0x000fc80007ffe0ff */
[----:B------:R-:W-:-:S04]  /*0190*/  LOP3.LUT R2, R2, 0x7f800000, RZ, 0xc0, !PT ;  /* 0x7f80000002027812 */ /* 0x000fc800078ec0ff */
[----:B------:R-:W-:-:S13]  /*01a0*/  ISETP.GT.U32.AND P0, PT, R2, 0x1ffffff, PT ;  /* 0x01ffffff0200780c */ /* 0x000fda0003f04070 */
[----:B------:R-:W-:Y:S05]  /*01b0*/  @P0 BRA `(.L_x_1) ;  /* 0x0000000000100947 */ /* 0x000fea0003800000 */
[----:B------:R-:W-:-:S07]  /*01c0*/  MOV R8, 0x1e0 ;  /* 0x000001e000087802 */ /* 0x000fce0000000f00 */
[----:B------:R-:W-:Y:S05]  /*01d0*/  CALL.REL.NOINC `($__internal_0_$__cuda_sm20_rcp_rn_f32_slowpath) ;  /* 0x00000004004c7944 */ /* 0x000fea0003c00000 */
[----:B------:R-:W-:Y:S01]  /*01e0*/  IMAD.MOV.U32 R4, RZ, RZ, R0 ;  /* 0x000000ffff047224 */ /* 0x000fe200078e0000 */
[----:B------:R-:W-:Y:S06]  /*01f0*/  BRA `(.L_x_2) ;  /* 0x0000000000107947 */ /* 0x000fec0003800000 */
.L_x_1:
[----:B------:R-:W0:Y:S02]  /*0200*/  MUFU.RCP R9, R0 ;  /* 0x0000000000097308 */ /* 0x000e240000001000 */
[----:B0-----:R-:W-:-:S04]  /*0210*/  FFMA R2, R0, R9, -1 ;  /* 0xbf80000000027423 */ /* 0x001fc80000000009 */
[----:B------:R-:W-:-:S04]  /*0220*/  FADD.FTZ R2, -R2, -RZ ;  /* 0x800000ff02027221 */ /* 0x000fc80000010100 */
[----:B------:R-:W-:-:S07]  /*0230*/  FFMA R4, R9, R2, R9 ;  /* 0x0000000209047223 */ /* 0x000fce0000000009 */
.L_x_2:
[----:B------:R-:W-:Y:S05]  /*0240*/  BSYNC.RECONVERGENT B0 ;  /* 0x0000000000007941 */ /* 0x000fea0003800200 */
.L_x_0:
[----:B------:R-:W-:Y:S01]  /*0250*/  HFMA2 R9, -RZ, RZ, 3.7421875, 0 ;  /* 0x437c0000ff097431 */ /* 0x000fe200000001ff */
[----:B------:R-:W-:Y:S01]  /*0260*/  MOV R0, 0x3bbb989d ;  /* 0x3bbb989d00007802 */ /* 0x000fe20000000f00 */
[----:B------:R-:W-:Y:S04]  /*0270*/  BSSY.RECONVERGENT B0, `(.L_x_3) ;  /* 0x0000015000007945 */ /* 0x000fe80003800200 */
[----:B------:R-:W-:-:S04]  /*0280*/  FFMA.SAT R0, R5, -R0, 0.5 ;  /* 0x3f00000005007423 */ /* 0x000fc80000002800 */
[----:B------:R-:W-:-:S04]  /*0290*/  FFMA.RM R0, R0, R9, 12582913 ;  /* 0x4b40000100007423 */ /* 0x000fc80000004009 */
[C---:B------:R-:W-:Y:S01]  /*02a0*/  FADD R2, R0.reuse, -12583039 ;  /* 0xcb40007f00027421 */ /* 0x040fe20000000000 */
[----:B------:R-:W-:-:S03]  /*02b0*/  IMAD.SHL.U32 R0, R0, 0x800000, RZ ;  /* 0x0080000000007824 */ /* 0x000fc600078e00ff */
[----:B------:R-:W-:-:S04]  /*02c0*/  FFMA R2, R5, -1.4426950216293334961, -R2 ;  /* 0xbfb8aa3b05027823 */ /* 0x000fc80000000802 */
[----:B------:R-:W-:-:S04]  /*02d0*/  FFMA R2, R5, -1.925963033500011079e-08, R2 ;  /* 0xb2a5706005027823 */ /* 0x000fc80000000002 */
        /* <DEDUP_REMOVED lines=8> */
[----:B------:R-:W-:Y:S01]  /*0360*/  MOV R5, R0 ;  /* 0x0000000000057202 */ /* 0x000fe20000000f00 */
[----:B------:R-:W-:Y:S06]  /*0370*/  BRA `(.L_x_5) ;  /* 0x0000000000107947 */ /* 0x000fec0003800000 */
.L_x_4:
[----:B------:R-:W0:Y:S02]  /*0380*/  MUFU.RCP R5, R0 ;  /* 0x0000000000057308 */ /* 0x000e240000001000 */
[----:B0-----:R-:W-:-:S04]  /*0390*/  FFMA R2, R0, R5, -1 ;  /* 0xbf80000000027423 */ /* 0x001fc80000000005 */
[----:B------:R-:W-:-:S04]  /*03a0*/  FADD.FTZ R2, -R2, -RZ ;  /* 0x800000ff02027221 */ /* 0x000fc80000010100 */
[----:B------:R-:W-:-:S07]  /*03b0*/  FFMA R5, R5, R2, R5 ;  /* 0x0000000205057223 */ /* 0x000fce0000000005 */
.L_x_5:
[----:B------:R-:W-:Y:S05]  /*03c0*/  BSYNC.RECONVERGENT B0 ;  /* 0x0000000000007941 */ /* 0x000fea0003800200 */
.L_x_3:
[----:B------:R-:W-:Y:S02]  /*03d0*/  HFMA2 R11, -RZ, RZ, 3.7421875, 0 ;  /* 0x437c0000ff0b7431 */ /* 0x000fe400000001ff */
[----:B------:R-:W-:Y:S01]  /*03e0*/  IMAD.MOV.U32 R9, RZ, RZ, 0x3bbb989d ;  /* 0x3bbb989dff097424 */ /* 0x000fe200078e00ff */
[----:B------:R-:W-:Y:S03]  /*03f0*/  BSSY.RECONVERGENT B0, `(.L_x_6) ;  /* 0x0000015000007945 */ /* 0x000fe60003800200 */
[----:B------:R-:W-:-:S04]  /*0400*/  FFMA.SAT R0, R6, -R9, 0.5 ;  /* 0x3f00000006007423 */ /* 0x000fc80000002809 */
[----:B------:R-:W-:-:S04]  /*0410*/  FFMA.RM R0, R0, R11, 12582913 ;  /* 0x4b40000100007423 */ /* 0x000fc8000000400b */
[C---:B------:R-:W-:Y:S01]  /*0420*/  FADD R9, R0.reuse, -12583039 ;  /* 0xcb40007f00097421 */ /* 0x040fe20000000000 */
[----:B------:R-:W-:-:S03]  /*0430*/  SHF.L.U32 R0, R0, 0x17, RZ ;  /* 0x0000001700007819 */ /* 0x000fc600000006ff */
[----:B------:R-:W-:-:S04]  /*0440*/  FFMA R9, R6, -1.4426950216293334961, -R9 ;  /* 0xbfb8aa3b06097823 */ /* 0x000fc80000000809 */
[----:B------:R-:W-:-:S06]  /*0450*/  FFMA R9, R6, -1.925963033500011079e-08, R9 ;  /* 0xb2a5706006097823 */ /* 0x000fcc0000000009 */
[----:B------:R-:W0:Y:S02]  /*0460*/  MUFU.EX2 R9, R9 ;  /* 0x0000000900097308 */ /* 0x000e240000000800 */
[----:B0-----:R-:W-:-:S04]  /*0470*/  FFMA R0, R0, R9, 1 ;  /* 0x3f80000000007423 */ /* 0x001fc80000000009 */
[----:B------:R-:W-:-:S05]  /*0480*/  VIADD R2, R0, 0x1800000 ;  /* 0x0180000000027836 */ /* 0x000fca0000000000 */
[----:B------:R-:W-:-:S04]  /*0490*/  LOP3.LUT R2, R2, 0x7f800000, RZ, 0xc0, !PT ;  /* 0x7f80000002027812 */ /* 0x000fc800078ec0ff */
[----:B------:R-:W-:-:S13]  /*04a0*/  ISETP.GT.U32.AND P0, PT, R2, 0x1ffffff, PT ;  /* 0x01ffffff0200780c */ /* 0x000fda0003f04070 */
[----:B------:R-:W-:Y:S05]  /*04b0*/  @P0 BRA `(.L_x_7) ;  /* 0x0000000000100947 */ /* 0x000fea0003800000 */
[----:B------:R-:W-:-:S07]  /*04c0*/  MOV R8, 0x4e0 ;  /* 0x000004e000087802 */ /* 0x000fce0000000f00 */
[----:B------:R-:W-:Y:S05]  /*04d0*/  CALL.REL.NOINC `($__internal_0_$__cuda_sm20_rcp_rn_f32_slowpath) ;  /* 0x00000000008c7944 */ /* 0x000fea0003c00000 */
[----:B------:R-:W-:Y:S01]  /*04e0*/  MOV R6, R0 ;  /* 0x0000000000067202 */ /* 0x000fe20000000f00 */
[----:B------:R-:W-:Y:S06]  /*04f0*/  BRA `(.L_x_8) ;  /* 0x0000000000107947 */ /* 0x000fec0003800000 */
.L_x_7:
[----:B------:R-:W0:Y:S02]  /*0500*/  MUFU.RCP R9, R0 ;  /* 0x0000000000097308 */ /* 0x000e240000001000 */
[----:B0-----:R-:W-:-:S04]  /*0510*/  FFMA R2, R0, R9, -1 ;  /* 0xbf80000000027423 */ /* 0x001fc80000000009 */
[----:B------:R-:W-:-:S04]  /*0520*/  FADD.FTZ R2, -R2, -RZ ;  /* 0x800000ff02027221 */ /* 0x000fc80000010100 */
[----:B------:R-:W-:-:S07]  /*0530*/  FFMA R6, R9, R2, R9 ;  /* 0x0000000209067223 */ /* 0x000fce0000000009 */
.L_x_8:
[----:B------:R-:W-:Y:S05]  /*0540*/  BSYNC.RECONVERGENT B0 ;  /* 0x0000000000007941 */ /* 0x000fea0003800200 */
.L_x_6:
[----:B------:R-:W-:Y:S02]  /*0550*/  HFMA2 R0, -RZ, RZ, 0.96630859375, -0.0022525787353515625 ;  /* 0x3bbb989dff007431 */ /* 0x000fe400000001ff */
[----:B------:R-:W-:Y:S01]  /*0560*/  IMAD.MOV.U32 R9, RZ, RZ, 0x437c0000 ;  /* 0x437c0000ff097424 */ /* 0x000fe200078e00ff */
[----:B------:R-:W-:Y:S02]  /*0570*/  BSSY.RECONVERGENT B0, `(.L_x_9) ;  /* 0x0000015000007945 */ /* 0x000fe40003800200 */
[----:B------:R-:W-:-:S04]  /*0580*/  FFMA.SAT R0, R7, -R0, 0.5 ;  /* 0x3f00000007007423 */ /* 0x000fc80000002800 */
[----:B------:R-:W-:-:S04]  /*0590*/  FFMA.RM R0, R0, R9, 12582913 ;  /* 0x4b40000100007423 */ /* 0x000fc80000004009 */
[C---:B------:R-:W-:Y:S01]  /*05a0*/  FADD R2, R0.reuse, -12583039 ;  /* 0xcb40007f00027421 */ /* 0x040fe20000000000 */
[----:B------:R-:W-:-:S03]  /*05b0*/  SHF.L.U32 R0, R0, 0x17, RZ ;  /* 0x0000001700007819 */ /* 0x000fc600000006ff */
        /* <DEDUP_REMOVED lines=12> */
.L_x_10:
[----:B------:R-:W0:Y:S02]  /*0680*/  MUFU.RCP R7, R0 ;  /* 0x0000000000077308 */ /* 0x000e240000001000 */
[----:B0-----:R-:W-:-:S04]  /*0690*/  FFMA R2, R0, R7, -1 ;  /* 0xbf80000000027423 */ /* 0x001fc80000000007 */
[----:B------:R-:W-:-:S04]  /*06a0*/  FADD.FTZ R2, -R2, -RZ ;  /* 0x800000ff02027221 */ /* 0x000fc80000010100 */
[----:B------:R-:W-:-:S07]  /*06b0*/  FFMA R7, R7, R2, R7 ;  /* 0x0000000207077223 */ /* 0x000fce0000000007 */
.L_x_11:
[----:B------:R-:W-:Y:S05]  /*06c0*/  BSYNC.RECONVERGENT B0 ;  /* 0x0000000000007941 */ /* 0x000fea0003800200 */
.L_x_9:
[----:B------:R-:W0:Y:S02]  /*06d0*/  LDC.64 R8, c[0x0][0x388] ;  /* 0x0000e200ff087b82 */ /* 0x000e240000000a00 */
[----:B0-----:R-:W-:-:S05]  /*06e0*/  IMAD.WIDE R2, R3, 0x4, R8 ;  /* 0x0000000403027825 */ /* 0x001fca00078e0208 */
[----:B------:R-:W-:Y:S01]  /*06f0*/  STG.E.128 desc[UR4][R2.64], R4 ;  /* 0x0000000402007986 */ /* 0x000fe2000c101d04 */
[----:B------:R-:W-:Y:S05]  /*0700*/  EXIT ;  /* 0x000000000000794d */ /* 0x000fea0003800000 */
        .weak           $__internal_0_$__cuda_sm20_rcp_rn_f32_slowpath
        .type           $__internal_0_$__cuda_sm20_rcp_rn_f32_slowpath,@function
        .size           $__internal_0_$__cuda_sm20_rcp_rn_f32_slowpath,(.L_x_25 - $__internal_0_$__cuda_sm20_rcp_rn_f32_slowpath)
$__internal_0_$__cuda_sm20_rcp_rn_f32_slowpath:
[----:B------:R-:W-:Y:S01]  /*0710*/  SHF.L.U32 R2, R0, 0x1, RZ ;  /* 0x0000000100027819 */ /* 0x000fe200000006ff */
[----:B------:R-:W-:Y:S03]  /*0720*/  BSSY.RECONVERGENT B1, `(.L_x_12) ;  /* 0x0000030000017945 */ /* 0x000fe60003800200 */
[----:B------:R-:W-:-:S04]  /*0730*/  SHF.R.U32.HI R13, RZ, 0x18, R2 ;  /* 0x00000018ff0d7819 */ /* 0x000fc80000011602 */
[----:B------:R-:W-:-:S13]  /*0740*/  ISETP.NE.U32.AND P0, PT, R13, RZ, PT ;  /* 0x000000ff0d00720c */ /* 0x000fda0003f05070 */
[----:B------:R-:W-:Y:S05]  /*0750*/  @P0 BRA `(.L_x_13) ;  /* 0x0000000000280947 */ /* 0x000fea0003800000 */
[----:B------:R-:W-:-:S04]  /*0760*/  SHF.L.U32 R2, R0, 0x1, RZ ;  /* 0x0000000100027819 */ /* 0x000fc800000006ff */
[----:B------:R-:W-:-:S13]  /*0770*/  ISETP.NE.AND P0, PT, R2, RZ, PT ;  /* 0x000000ff0200720c */ /* 0x000fda0003f05270 */
[----:B------:R-:W-:Y:S01]  /*0780*/  @P0 FFMA R10, R0, 1.84467440737095516160e+19, RZ ;  /* 0x5f800000000a0823 */ /* 0x000fe200000000ff */
[----:B------:R-:W-:Y:S08]  /*0790*/  @!P0 MUFU.RCP R9, R0 ;  /* 0x0000000000098308 */ /* 0x000ff00000001000 */
[----:B------:R-:W0:Y:S02]  /*07a0*/  @P0 MUFU.RCP R11, R10 ;  /* 0x0000000a000b0308 */ /* 0x000e240000001000 */
[----:B0-----:R-:W-:-:S04]  /*07b0*/  @P0 FFMA R2, R10, R11, -1 ;  /* 0xbf8000000a020423 */ /* 0x001fc8000000000b */
[----:B------:R-:W-:-:S04]  /*07c0*/  @P0 FADD.FTZ R2, -R2, -RZ ;  /* 0x800000ff02020221 */ /* 0x000fc80000010100 */
[----:B------:R-:W-:-:S04]  /*07d0*/  @P0 FFMA R2, R11, R2, R11 ;  /* 0x000000020b020223 */ /* 0x000fc8000000000b */
[----:B------:R-:W-:Y:S01]  /*07e0*/  @P0 FFMA R9, R2, 1.84467440737095516160e+19, RZ ;  /* 0x5f80000002090823 */ /* 0x000fe200000000ff */
[----:B------:R-:W-:Y:S06]  /*07f0*/  BRA `(.L_x_14) ;  /* 0x0000000000887947 */ /* 0x000fec0003800000 */
.L_x_13:
[----:B------:R-:W-:-:S04]  /*0800*/  IADD3 R15, PT, PT, R13, -0xfd, RZ ;  /* 0xffffff030d0f7810 */ /* 0x000fc80007ffe0ff */
[----:B------:R-:W-:-:S13]  /*0810*/  ISETP.GT.U32.AND P0, PT, R15, 0x1, PT ;  /* 0x000000010f00780c */ /* 0x000fda0003f04070 */
[----:B------:R-:W-:Y:S05]  /*0820*/  @P0 BRA `(.L_x_15) ;  /* 0x0000000000780947 */ /* 0x000fea0003800000 */
[----:B------:R-:W-:Y:S01]  /*0830*/  LOP3.LUT R2, R0, 0x7fffff, RZ, 0xc0, !PT ;  /* 0x007fffff00027812 */ /* 0x000fe200078ec0ff */
[----:B------:R-:W-:-:S03]  /*0840*/  IMAD.MOV.U32 R12, RZ, RZ, 0x3 ;  /* 0x00000003ff0c7424 */ /* 0x000fc600078e00ff */
[----:B------:R-:W-:Y:S02]  /*0850*/  LOP3.LUT R2, R2, 0x3f800000, RZ, 0xfc, !PT ;  /* 0x3f80000002027812 */ /* 0x000fe400078efcff */
[----:B------:R-:W-:Y:S02]  /*0860*/  SHF.L.U32 R12, R12, R15, RZ ;  /* 0x0000000f0c0c7219 */ /* 0x000fe400000006ff */
[----:B------:R-:W0:Y:S02]  /*0870*/  MUFU.RCP R9, R2 ;  /* 0x0000000200097308 */ /* 0x000e240000001000 */
[----:B0-----:R-:W-:-:S04]  /*0880*/  FFMA R10, R2, R9, -1 ;  /* 0xbf800000020a7423 */ /* 0x001fc80000000009 */
[----:B------:R-:W-:-:S04]  /*0890*/  FADD.FTZ R10, -R10, -RZ ;  /* 0x800000ff0a0a7221 */ /* 0x000fc80000010100 */
[CCC-:B------:R-:W-:Y:S01]  /*08a0*/  FFMA.RM R11, R9.reuse, R10.reuse, R9.reuse ;  /* 0x0000000a090b7223 */ /* 0x1c0fe20000004009 */
[----:B------:R-:W-:-:S04]  /*08b0*/  FFMA.RP R10, R9, R10, R9 ;  /* 0x0000000a090a7223 */ /* 0x000fc80000008009 */
[C---:B------:R-:W-:Y:S02]  /*08c0*/  LOP3.LUT R9, R11.reuse, 0x7fffff, RZ, 0xc0, !PT ;  /* 0x007fffff0b097812 */ /* 0x040fe400078ec0ff */
[----:B------:R-:W-:Y:S02]  /*08d0*/  FSETP.NEU.FTZ.AND P0, PT, R11, R10, PT ;  /* 0x0000000a0b00720b */ /* 0x000fe40003f1d000 */
[----:B------:R-:W-:Y:S02]  /*08e0*/  LOP3.LUT R9, R9, 0x800000, RZ, 0xfc, !PT ;  /* 0x0080000009097812 */ /* 0x000fe400078efcff */
[----:B------:R-:W-:Y:S02]  /*08f0*/  SEL R10, RZ, 0xffffffff, !P0 ;  /* 0xffffffffff0a7807 */ /* 0x000fe40004000000 */
[----:B------:R-:W-:Y:S02]  /*0900*/  LOP3.LUT R12, R12, R9, RZ, 0xc0, !PT ;  /* 0x000000090c0c7212 */ /* 0x000fe400078ec0ff */
[----:B------:R-:W-:-:S02]  /*0910*/  IADD3 R10, PT, PT, -R10, RZ, RZ ;  /* 0x000000ff0a0a7210 */ /* 0x000fc40007ffe1ff */
[-C--:B------:R-:W-:Y:S02]  /*0920*/  SHF.R.U32.HI R12, RZ, R15.reuse, R12 ;  /* 0x0000000fff0c7219 */ /* 0x080fe4000001160c */
[----:B------:R-:W-:Y:S02]  /*0930*/  LOP3.LUT P1, RZ, R10, R15, R9, 0xf8, !PT ;  /* 0x0000000f0aff7212 */ /* 0x000fe4000782f809 */
[C---:B------:R-:W-:Y:S02]  /*0940*/  LOP3.LUT P0, RZ, R12.reuse, 0x1, RZ, 0xc0, !PT ;  /* 0x000000010cff7812 */ /* 0x040fe4000780c0ff */
[----:B------:R-:W-:-:S04]  /*0950*/  LOP3.LUT P2, RZ, R12, 0x2, RZ, 0xc0, !PT ;  /* 0x000000020cff7812 */ /* 0x000fc8000784c0ff */
[----:B------:R-:W-:Y:S02]  /*0960*/  PLOP3.LUT P0, PT, P0, P1, P2, 0xe0, 0x0 ;  /* 0x000000000000781c */ /* 0x000fe40000703c20 */
[----:B------:R-:W-:Y:S02]  /*0970*/  LOP3.LUT P1, RZ, R0, 0x7fffff, RZ, 0xc0, !PT ;  /* 0x007fffff00ff7812 */ /* 0x000fe4000782c0ff */
[----:B------:R-:W-:-:S04]  /*0980*/  SEL R2, RZ, 0x1, !P0 ;  /* 0x00000001ff027807 */ /* 0x000fc80004000000 */
[----:B------:R-:W-:-:S04]  /*0990*/  IADD3 R2, PT, PT, -R2, RZ, RZ ;  /* 0x000000ff02027210 */ /* 0x000fc80007ffe1ff */
[----:B------:R-:W-:Y:S02]  /*09a0*/  ISETP.GE.AND P0, PT, R2, RZ, PT ;  /* 0x000000ff0200720c */ /* 0x000fe40003f06270 */
[----:B------:R-:W-:-:S04]  /*09b0*/  IADD3 R2, PT, PT, R13, -0xfc, RZ ;  /* 0xffffff040d027810 */ /* 0x000fc80007ffe0ff */
[----:B------:R-:W-:-:S07]  /*09c0*/  SHF.R.U32.HI R9, RZ, R2, R9 ;  /* 0x00000002ff097219 */ /* 0x000fce0000011609 */
[----:B------:R-:W-:-:S05]  /*09d0*/  @!P0 VIADD R9, R9, 0x1 ;  /* 0x0000000109098836 */ /* 0x000fca0000000000 */
[----:B------:R-:W-:-:S04]  /*09e0*/  @!P1 SHF.L.U32 R9, R9, 0x1, RZ ;  /* 0x0000000109099819 */ /* 0x000fc800000006ff */
[----:B------:R-:W-:Y:S01]  /*09f0*/  LOP3.LUT R9, R9, 0x80000000, R0, 0xf8, !PT ;  /* 0x8000000009097812 */ /* 0x000fe200078ef800 */
[----:B------:R-:W-:Y:S06]  /*0a00*/  BRA `(.L_x_14) ;  /* 0x0000000000047947 */ /* 0x000fec0003800000 */
.L_x_15:
[----:B------:R0:W1:Y:S02]  /*0a10*/  MUFU.RCP R9, R0 ;  /* 0x0000000000097308 */ /* 0x0000640000001000 */
.L_x_14:
[----:B------:R-:W-:Y:S05]  /*0a20*/  BSYNC.RECONVERGENT B1 ;  /* 0x0000000000017941 */ /* 0x000fea0003800200 */
.L_x_12:
[----:B01----:R-:W-:Y:S01]  /*0a30*/  MOV R0, R9 ;  /* 0x0000000900007202 */ /* 0x003fe20000000f00 */
[----:B------:R-:W-:-:S04]  /*0a40*/  HFMA2 R9, -RZ, RZ, 0, 0 ;  /* 0x00000000ff097431 */ /* 0x000fc800000001ff */
[----:B------:R-:W-:Y:S05]  /*0a50*/  RET.REL.NODEC R8 `(_Z14sigmoid_float4PfS_i) ;  /* 0xfffffff408687950 */ /* 0x000fea0003c3ffff */
.L_x_16:
[----:B------:R-:W-:-:S00]  /*0a60*/  BRA `(.L_x_16) ;  /* 0xfffffffc00fc7947 */ /* 0x000fc0000383ffff */
[----:B------:R-:W-:-:S00]  /*0a70*/  NOP ;  /* 0x0000000000007918 */ /* 0x000fc00000000000 */
        /* <DEDUP_REMOVED lines=8> */
.L_x_25:


//--------------------- .text._Z7sigmoidPfS_i     --------------------------
	.section	.text._Z7sigmoidPfS_i,"ax",@progbits
	.align	128
        .global         _Z7sigmoidPfS_i
        .type           _Z7sigmoidPfS_i,@function
        .size           _Z7sigmoidPfS_i,(.L_x_26 - _Z7sigmoidPfS_i)
        .other          _Z7sigmoidPfS_i,@"STO_CUDA_ENTRY STV_DEFAULT"
_Z7sigmoidPfS_i:
.text._Z7sigmoidPfS_i:
[----:B------:R-:W-:Y:S01]  /*0000*/  LDC R1, c[0x0][0x37c] ;  /* 0x0000df00ff017b82 */ /* 0x000fe20000000800 */
[----:B------:R-:W0:Y:S01]  /*0010*/  S2R R3, SR_CTAID.X ;  /* 0x0000000000037919 */ /* 0x000e220000002500 */
[----:B------:R-:W0:Y:S01]  /*0020*/  LDCU UR4, c[0x0][0x360] ;  /* 0x00006c00ff0477ac */ /* 0x000e220008000800 */
[----:B------:R-:W0:Y:S01]  /*0030*/  S2R R0, SR_TID.X ;  /* 0x0000000000007919 */ /* 0x000e220000002100 */
[----:B------:R-:W1:Y:S01]  /*0040*/  LDCU UR5, c[0x0][0x390] ;  /* 0x00007200ff0577ac */ /* 0x000e620008000800 */
[----:B0-----:R-:W-:-:S05]  /*0050*/  IMAD R3, R3, UR4, R0 ;  /* 0x0000000403037c24 */ /* 0x001fca000f8e0200 */
[----:B-1----:R-:W-:-:S13]  /*0060*/  ISETP.GE.AND P0, PT, R3, UR5, PT ;  /* 0x0000000503007c0c */ /* 0x002fda000bf06270 */
[----:B------:R-:W-:Y:S05]  /*0070*/  @P0 EXIT ;  /* 0x000000000000094d */ /* 0x000fea0003800000 */
[----:B------:R-:W0:Y:S01]  /*0080*/  LDC.64 R4, c[0x0][0x380] ;  /* 0x0000e000ff047b82 */ /* 0x000e220000000a00 */
[----:B------:R-:W1:Y:S01]  /*0090*/  LDCU.64 UR4, c[0x0][0x358] ;  /* 0x00006b00ff0477ac */ /* 0x000e620008000a00 */
[----:B0-----:R-:W-:-:S06]  /*00a0*/  IMAD.WIDE R4, R3, 0x4, R4 ;  /* 0x0000000403047825 */ /* 0x001fcc00078e0204 */
[----:B-1----:R-:W2:Y:S01]  /*00b0*/  LDG.E R4, desc[UR4][R4.64] ;  /* 0x0000000404047981 */ /* 0x002ea2000c1e1900 */
[----:B------:R-:W-:Y:S01]  /*00c0*/  IMAD.MOV.U32 R7, RZ, RZ, 0x3bbb989d ;  /* 0x3bbb989dff077424 */ /* 0x000fe200078e00ff */
[----:B------:R-:W-:Y:S01]  /*00d0*/  BSSY.RECONVERGENT B0, `(.L_x_17) ;  /* 0x0000015000007945 */ /* 0x000fe20003800200 */
[----:B------:R-:W-:Y:S02]  /*00e0*/  IMAD.MOV.U32 R9, RZ, RZ, 0x437c0000 ;  /* 0x437c0000ff097424 */ /* 0x000fe400078e00ff */
[----:B--2---:R-:W-:-:S04]  /*00f0*/  FFMA.SAT R0, R4, -R7, 0.5 ;  /* 0x3f00000004007423 */ /* 0x004fc80000002807 */
        /* <DEDUP_REMOVED lines=12> */
[----:B------:R-:W-:Y:S05]  /*01c0*/  CALL.REL.NOINC `($__internal_1_$__cuda_sm20_rcp_rn_f32_slowpath) ;  /* 0x0000000000287944 */ /* 0x000fea0003c00000 */
[----:B------:R-:W-:Y:S05]  /*01d0*/  BRA `(.L_x_19) ;  /* 0x0000000000107947 */ /* 0x000fea0003800000 */
.L_x_18:
[----:B------:R-:W0:Y:S02]  /*01e0*/  MUFU.RCP R7, R0 ;  /* 0x0000000000077308 */ /* 0x000e240000001000 */
[----:B0-----:R-:W-:-:S04]  /*01f0*/  FFMA R2, R0, R7, -1 ;  /* 0xbf80000000027423 */ /* 0x001fc80000000007 */
[----:B------:R-:W-:-:S04]  /*0200*/  FADD.FTZ R2, -R2, -RZ ;  /* 0x800000ff02027221 */ /* 0x000fc80000010100 */
[----:B------:R-:W-:-:S07]  /*0210*/  FFMA R7, R7, R2, R7 ;  /* 0x0000000207077223 */ /* 0x000fce0000000007 */
.L_x_19:
[----:B------:R-:W-:Y:S05]  /*0220*/  BSYNC.RECONVERGENT B0 ;  /* 0x0000000000007941 */ /* 0x000fea0003800200 */
.L_x_17:
[----:B------:R-:W0:Y:S02]  /*0230*/  LDC.64 R4, c[0x0][0x388] ;  /* 0x0000e200ff047b82 */ /* 0x000e240000000a00 */
[----:B0-----:R-:W-:-:S05]  /*0240*/  IMAD.WIDE R2, R3, 0x4, R4 ;  /* 0x0000000403027825 */ /* 0x001fca00078e0204 */
[----:B------:R-:W-:Y:S01]  /*0250*/  STG.E desc[UR4][R2.64], R7 ;  /* 0x0000000702007986 */ /* 0x000fe2000c101904 */
[----:B------:R-:W-:Y:S05]  /*0260*/  EXIT ;  /* 0x000000000000794d */ /* 0x000fea0003800000 */
        .weak           $__internal_1_$__cuda_sm20_rcp_rn_f32_slowpath
        .type           $__internal_1_$__cuda_sm20_rcp_rn_f32_slowpath,@function
        .size           $__internal_1_$__cuda_sm20_rcp_rn_f32_slowpath,(.L_x_26 - $__internal_1_$__cuda_sm20_rcp_rn_f32_slowpath)
$__internal_1_$__cuda_sm20_rcp_rn_f32_slowpath:
[----:B------:R-:W-:Y:S01]  /*0270*/  IMAD.SHL.U32 R2, R0, 0x2, RZ ;  /* 0x0000000200027824 */ /* 0x000fe200078e00ff */
[----:B------:R-:W-:Y:S04]  /*0280*/  BSSY.RECONVERGENT B1, `(.L_x_20) ;  /* 0x0000030000017945 */ /* 0x000fe80003800200 */
        /* <DEDUP_REMOVED lines=13> */
.L_x_21:
[----:B------:R-:W-:-:S05]  /*0360*/  VIADD R5, R2, 0xffffff03 ;  /* 0xffffff0302057836 */ /* 0x000fca0000000000 */
        /* <DEDUP_REMOVED lines=23> */
[----:B------:R-:W-:-:S05]  /*04e0*/  SEL R5, RZ, 0x1, !P0 ;  /* 0x00000001ff057807 */ /* 0x000fca0004000000 */
[----:B------:R-:W-:-:S05]  /*04f0*/  IMAD.MOV R5, RZ, RZ, -R5 ;  /* 0x000000ffff057224 */ /* 0x000fca00078e0a05 */
[----:B------:R-:W-:Y:S02]  /*0500*/  ISETP.GE.AND P0, PT, R5, RZ, PT ;  /* 0x000000ff0500720c */ /* 0x000fe40003f06270 */
[----:B------:R-:W-:-:S04]  /*0510*/  IADD3 R5, PT, PT, R2, -0xfc, RZ ;  /* 0xffffff0402057810 */ /* 0x000fc80007ffe0ff */
[----:B------:R-:W-:-:S07]  /*0520*/  SHF.R.U32.HI R5, RZ, R5, R8 ;  /* 0x00000005ff057219 */ /* 0x000fce0000011608 */
[----:B------:R-:W-:-:S05]  /*0530*/  @!P0 VIADD R5, R5, 0x1 ;  /* 0x0000000105058836 */ /* 0x000fca0000000000 */
[----:B------:R-:W-:-:S04]  /*0540*/  @!P1 SHF.L.U32 R5, R5, 0x1, RZ ;  /* 0x0000000105059819 */ /* 0x000fc800000006ff */
[----:B------:R-:W-:Y:S01]  /*0550*/  LOP3.LUT R5, R5, 0x80000000, R0, 0xf8, !PT ;  /* 0x8000000005057812 */ /* 0x000fe200078ef800 */
[----:B------:R-:W-:Y:S06]  /*0560*/  BRA `(.L_x_22) ;  /* 0x0000000000047947 */ /* 0x000fec0003800000 */
.L_x_23:
[----:B------:R0:W1:Y:S02]  /*0570*/  MUFU.RCP R5, R0 ;  /* 0x0000000000057308 */ /* 0x0000640000001000 */
.L_x_22:
[----:B------:R-:W-:Y:S05]  /*0580*/  BSYNC.RECONVERGENT B1 ;  /* 0x0000000000017941 */ /* 0x000fea0003800200 */
.L_x_20:
[----:B-1----:R-:W-:Y:S02]  /*0590*/  IMAD.MOV.U32 R7, RZ, RZ, R5 ;  /* 0x000000ffff077224 */ /* 0x002fe400078e0005 */
[----:B------:R-:W-:-:S04]  /*05a0*/  HFMA2 R5, -RZ, RZ, 0, 0 ;  /* 0x00000000ff057431 */ /* 0x000fc800000001ff */
[----:B0-----:R-:W-:Y:S05]  /*05b0*/  RET.REL.NODEC R4 `(_Z7sigmoidPfS_i) ;  /* 0xfffffff804907950 */ /* 0x001fea0003c3ffff */
.L_x_24:
        /* <DEDUP_REMOVED lines=12> */
.L_x_26:


//--------------------- .nv.shared.reserved.0     --------------------------
	.section	.nv.shared.reserved.0,"aw",@nobits
	.weak		__nv_reservedSMEM_offset_0_alias
	.size		__nv_reservedSMEM_offset_0_alias, 0, 64
	.other		__nv_reservedSMEM_offset_0_alias,@"STO_CUDA_RESERVED_SHARED STV_DEFAULT"
__nv_reservedSMEM_offset_0_alias:
	.zero		0
	.zero		64


//--------------------- .nv.constant0._Z14sigmoid_float4PfS_i --------------------------
	.section	.nv.constant0._Z14sigmoid_float4PfS_i,"a",@progbits
	.sectionflags	@""
	.align	4
.nv.constant0._Z14sigmoid_float4PfS_i:
	.zero		916


//--------------------- .nv.constant0._Z7sigmoidPfS_i --------------------------
	.section	.nv.constant0._Z7sigmoidPfS_i,"a",@progbits
	.sectionflags	@""
	.align	4
.nv.constant0._Z7sigmoidPfS_i:
	.zero		916


//--------------------- SYMBOLS --------------------------

	.type		.nv.reservedSmem.offset0,@object
	.size		.nv.reservedSmem.offset0,0x4
